//
// Generated by NVIDIA NVVM Compiler
//
// Compiler Build ID: CL-36424714
// Cuda compilation tools, release 13.0, V13.0.88
// Based on NVVM 20.0.0
//

.version 9.0
.target sm_100
.address_size 64

	// .globl	_Z10reduce_sumPfS_m
.extern .shared .align 16 .b8 sdata[];

.visible .entry _Z10reduce_sumPfS_m(
	.param .u64 .ptr .align 1 _Z10reduce_sumPfS_m_param_0,
	.param .u64 .ptr .align 1 _Z10reduce_sumPfS_m_param_1,
	.param .u64 _Z10reduce_sumPfS_m_param_2
)
{
	.reg .pred 	%p<6>;
	.reg .b32 	%r<13>;
	.reg .b32 	%f<9>;
	.reg .b64 	%rd<11>;

	ld.param.u64 	%rd2, [_Z10reduce_sumPfS_m_param_0];
	ld.param.u64 	%rd3, [_Z10reduce_sumPfS_m_param_1];
	ld.param.u64 	%rd4, [_Z10reduce_sumPfS_m_param_2];
	mov.u32 	%r1, %ctaid.x;
	mov.u32 	%r12, %ntid.x;
	mov.u32 	%r3, %tid.x;
	mad.lo.s32 	%r7, %r1, %r12, %r3;
	cvt.u64.u32 	%rd1, %r7;
	setp.le.u64 	%p1, %rd4, %rd1;
	mov.f32 	%f8, 0f00000000;
	@%p1 bra 	$L__BB0_2;
	cvta.to.global.u64 	%rd5, %rd2;
	shl.b64 	%rd6, %rd1, 2;
	add.s64 	%rd7, %rd5, %rd6;
	ld.global.f32 	%f8, [%rd7];
$L__BB0_2:
	shl.b32 	%r8, %r3, 2;
	mov.u32 	%r9, sdata;
	add.s32 	%r4, %r9, %r8;
	st.shared.f32 	[%r4], %f8;
	bar.sync 	0;
	setp.lt.u32 	%p2, %r12, 2;
	@%p2 bra 	$L__BB0_6;
$L__BB0_3:
	shr.u32 	%r6, %r12, 1;
	setp.ge.u32 	%p3, %r3, %r6;
	@%p3 bra 	$L__BB0_5;
	shl.b32 	%r10, %r6, 2;
	add.s32 	%r11, %r4, %r10;
	ld.shared.f32 	%f4, [%r11];
	ld.shared.f32 	%f5, [%r4];
	add.f32 	%f6, %f4, %f5;
	st.shared.f32 	[%r4], %f6;
$L__BB0_5:
	bar.sync 	0;
	setp.gt.u32 	%p4, %r12, 3;
	mov.u32 	%r12, %r6;
	@%p4 bra 	$L__BB0_3;
$L__BB0_6:
	setp.ne.s32 	%p5, %r3, 0;
	@%p5 bra 	$L__BB0_8;
	ld.shared.f32 	%f7, [sdata];
	cvta.to.global.u64 	%rd8, %rd3;
	mul.wide.u32 	%rd9, %r1, 4;
	add.s64 	%rd10, %rd8, %rd9;
	st.global.f32 	[%rd10], %f7;
$L__BB0_8:
	ret;

}


// ===== COMPILED SASS (sm_100) =====

	.target	sm_100

	.elftype	@"ET_EXEC"


//--------------------- .note.nv.tkinfo           --------------------------
	.section	.note.nv.tkinfo,"",@"SHT_NOTE"
	.sectionflags	@"SHF_NOTE_NV_TKINFO"
	.tkinfo
        /*0018*/ 	.word	0x00000002
        /*0030*/ 	.string	""
        /*0030*/ 	.string	"ptxas"
        /*0030*/ 	.string	"Cuda compilation tools, release 13.0, V13.0.88"
        /*0030*/ 	.string	"Build cuda_13.0.r13.0/compiler.36424714_0"
        /*0030*/ 	.string	"-arch sm_100 -m 64 "



//--------------------- .note.nv.cuinfo           --------------------------
	.section	.note.nv.cuinfo,"",@"SHT_NOTE"
	.sectionflags	@"SHF_NOTE_NV_CUINFO"
        /*0018*/ 	.short	0x0002
        /*001a*/ 	.short	0x0064
        /*001c*/ 	.short	0x0082
	.zero		2


//--------------------- .nv.info                  --------------------------
	.section	.nv.info,"",@"SHT_CUDA_INFO"
	.align	4


	//----- nvinfo : EIATTR_REGCOUNT
	.align		4
        /*0000*/ 	.byte	0x04, 0x2f
        /*0002*/ 	.short	(.L_1 - .L_0)
	.align		4
.L_0:
        /*0004*/ 	.word	index@(_Z10reduce_sumPfS_m)
        /*0008*/ 	.word	0x0000000b


	//----- nvinfo : EIATTR_FRAME_SIZE
	.align		4
.L_1:
        /*000c*/ 	.byte	0x04, 0x11
        /*000e*/ 	.short	(.L_3 - .L_2)
	.align		4
.L_2:
        /*0010*/ 	.word	index@(_Z10reduce_sumPfS_m)
        /*0014*/ 	.word	0x00000000


	//----- nvinfo : EIATTR_MIN_STACK_SIZE
	.align		4
.L_3:
        /*0018*/ 	.byte	0x04, 0x12
        /*001a*/ 	.short	(.L_5 - .L_4)
	.align		4
.L_4:
        /*001c*/ 	.word	index@(_Z10reduce_sumPfS_m)
        /*0020*/ 	.word	0x00000000
.L_5:


//--------------------- .nv.compat                --------------------------
	.section	.nv.compat,"",@"SHT_CUDA_COMPAT_INFO"
	.align	4
        /*0000*/ 	.byte	0x02, 0x09, 0x00, 0x00, 0x02, 0x02, 0x01, 0x00, 0x02, 0x05, 0x05, 0x00, 0x03, 0x07, 0x01, 0x01
        /*0010*/ 	.byte	0x02, 0x03, 0x00, 0x00, 0x02, 0x06, 0x01, 0x00, 0x04, 0x0b, 0x08, 0x00, 0x09, 0x00, 0x00, 0x00
        /*0020*/ 	.byte	0x00, 0x00, 0x00, 0x00


//--------------------- .nv.info._Z10reduce_sumPfS_m --------------------------
	.section	.nv.info._Z10reduce_sumPfS_m,"",@"SHT_CUDA_INFO"
	.sectionflags	@""
	.align	4


	//----- nvinfo : EIATTR_CUDA_API_VERSION
	.align		4
        /*0000*/ 	.byte	0x04, 0x37
        /*0002*/ 	.short	(.L_7 - .L_6)
.L_6:
        /*0004*/ 	.word	0x00000082


	//----- nvinfo : EIATTR_KPARAM_INFO
	.align		4
.L_7:
        /*0008*/ 	.byte	0x04, 0x17
        /*000a*/ 	.short	(.L_9 - .L_8)
.L_8:
        /*000c*/ 	.word	0x00000000
        /*0010*/ 	.short	0x0002
        /*0012*/ 	.short	0x0010
        /*0014*/ 	.byte	0x00, 0xf0, 0x21, 0x00


	//----- nvinfo : EIATTR_KPARAM_INFO
	.align		4
.L_9:
        /*0018*/ 	.byte	0x04, 0x17
        /*001a*/ 	.short	(.L_11 - .L_10)
.L_10:
        /*001c*/ 	.word	0x00000000
        /*0020*/ 	.short	0x0001
        /*0022*/ 	.short	0x0008
        /*0024*/ 	.byte	0x00, 0xf5, 0x21, 0x00


	//----- nvinfo : EIATTR_KPARAM_INFO
	.align		4
.L_11:
        /*0028*/ 	.byte	0x04, 0x17
        /*002a*/ 	.short	(.L_13 - .L_12)
.L_12:
        /*002c*/ 	.word	0x00000000
        /*0030*/ 	.short	0x0000
        /*0032*/ 	.short	0x0000
        /*0034*/ 	.byte	0x00, 0xf5, 0x21, 0x00


	//----- nvinfo : EIATTR_SPARSE_MMA_MASK
	.align		4
.L_13:
        /*0038*/ 	.byte	0x03, 0x50
        /*003a*/ 	.short	0x0000


	//----- nvinfo : EIATTR_MAXREG_COUNT
	.align		4
        /*003c*/ 	.byte	0x03, 0x1b
        /*003e*/ 	.short	0x00ff


	//----- nvinfo : EIATTR_NUM_BARRIERS
	.align		4
        /*0040*/ 	.byte	0x02, 0x4c
        /*0042*/ 	.byte	0x01
	.zero		1


	//----- nvinfo : EIATTR_MERCURY_ISA_VERSION
	.align		4
        /*0044*/ 	.byte	0x03, 0x5f
        /*0046*/ 	.short	0x0101


	//----- nvinfo : EIATTR_VRC_CTA_INIT_COUNT
	.align		4
        /*0048*/ 	.byte	0x02, 0x4a
	.zero		1
	.zero		1


	//----- nvinfo : EIATTR_EXIT_INSTR_OFFSETS
	.align		4
        /*004c*/ 	.byte	0x04, 0x1c
        /*004e*/ 	.short	(.L_15 - .L_14)


	//   ....[0]....
.L_14:
        /*0050*/ 	.word	0x00000230


	//   ....[1]....
        /*0054*/ 	.word	0x000002b0


	//----- nvinfo : EIATTR_CBANK_PARAM_SIZE
	.align		4
.L_15:
        /*0058*/ 	.byte	0x03, 0x19
        /*005a*/ 	.short	0x0018


	//----- nvinfo : EIATTR_PARAM_CBANK
	.align		4
        /*005c*/ 	.byte	0x04, 0x0a
        /*005e*/ 	.short	(.L_17 - .L_16)
	.align		4
.L_16:
        /*0060*/ 	.word	index@(.nv.constant0._Z10reduce_sumPfS_m)
        /*0064*/ 	.short	0x0380
        /*0066*/ 	.short	0x0018


	//----- nvinfo : EIATTR_SW_WAR
	.align		4
.L_17:
        /*0068*/ 	.byte	0x04, 0x36
        /*006a*/ 	.short	(.L_19 - .L_18)
.L_18:
        /*006c*/ 	.word	0x00000008
.L_19:


//--------------------- .nv.callgraph             --------------------------
	.section	.nv.callgraph,"",@"SHT_CUDA_CALLGRAPH"
	.align	4
	.sectionentsize	8
	.align		4
        /*0000*/ 	.word	0x00000000
	.align		4
        /*0004*/ 	.word	0xffffffff
	.align		4
        /*0008*/ 	.word	0x00000000
	.align		4
        /*000c*/ 	.word	0xfffffffe
	.align		4
        /*0010*/ 	.word	0x00000000
	.align		4
        /*0014*/ 	.word	0xfffffffd
	.align		4
        /*0018*/ 	.word	0x00000000
	.align		4
        /*001c*/ 	.word	0xfffffffc


//--------------------- .text._Z10reduce_sumPfS_m --------------------------
	.section	.text._Z10reduce_sumPfS_m,"ax",@progbits
	.align	128
        .global         _Z10reduce_sumPfS_m
        .type           _Z10reduce_sumPfS_m,@function
        .size           _Z10reduce_sumPfS_m,(.L_x_3 - _Z10reduce_sumPfS_m)
        .other          _Z10reduce_sumPfS_m,@"STO_CUDA_ENTRY STV_DEFAULT"
_Z10reduce_sumPfS_m:
.text._Z10reduce_sumPfS_m:
[----:B------:R-:W-:Y:S01]  /*0000*/  LDC R1, c[0x0][0x37c] ;  /* 0x0000df00ff017b82 */ /* 0x000fe20000000800 */
[----:B------:R-:W0:Y:S01]  /*0010*/  S2R R7, SR_CTAID.X ;  /* 0x0000000000077919 */ /* 0x000e220000002500 */
[----:B------:R-:W0:Y:S01]  /*0020*/  LDCU UR8, c[0x0][0x360] ;  /* 0x00006c00ff0877ac */ /* 0x000e220008000800 */
[----:B------:R-:W-:Y:S01]  /*0030*/  IMAD.MOV.U32 R4, RZ, RZ, RZ ;  /* 0x000000ffff047224 */ /* 0x000fe200078e00ff */
[----:B------:R-:W0:Y:S01]  /*0040*/  S2R R6, SR_TID.X ;  /* 0x0000000000067919 */ /* 0x000e220000002100 */
[----:B------:R-:W1:Y:S01]  /*0050*/  LDCU.64 UR4, c[0x0][0x390] ;  /* 0x00007200ff0477ac */ /* 0x000e620008000a00 */
[----:B------:R-:W2:Y:S01]  /*0060*/  LDCU.64 UR6, c[0x0][0x358] ;  /* 0x00006b00ff0677ac */ /* 0x000ea20008000a00 */
[----:B0-----:R-:W-:-:S05]  /*0070*/  IMAD R0, R7, UR8, R6 ;  /* 0x0000000807007c24 */ /* 0x001fca000f8e0206 */
[----:B-1----:R-:W-:-:S04]  /*0080*/  ISETP.GE.U32.AND P0, PT, R0, UR4, PT ;  /* 0x0000000400007c0c */ /* 0x002fc8000bf06070 */
[----:B------:R-:W-:-:S13]  /*0090*/  ISETP.GE.U32.AND.EX P0, PT, RZ, UR5, PT, P0 ;  /* 0x00000005ff007c0c */ /* 0x000fda000bf06100 */
[----:B------:R-:W0:Y:S02]  /*00a0*/  @!P0 LDC.64 R2, c[0x0][0x380] ;  /* 0x0000e000ff028b82 */ /* 0x000e240000000a00 */
[----:B0-----:R-:W-:-:S04]  /*00b0*/  @!P0 LEA R2, P1, R0, R2, 0x2 ;  /* 0x0000000200028211 */ /* 0x001fc800078210ff */
[----:B------:R-:W-:-:S05]  /*00c0*/  @!P0 LEA.HI.X R3, R0, R3, RZ, 0x2, P1 ;  /* 0x0000000300038211 */ /* 0x000fca00008f14ff */
[----:B--2---:R-:W2:Y:S01]  /*00d0*/  @!P0 LDG.E R4, desc[UR6][R2.64] ;  /* 0x0000000602048981 */ /* 0x004ea2000c1e1900 */
[----:B------:R-:W0:Y:S01]  /*00e0*/  S2UR UR5, SR_CgaCtaId ;  /* 0x00000000000579c3 */ /* 0x000e220000008800 */
[----:B------:R-:W-:Y:S01]  /*00f0*/  IMAD.U32 R0, RZ, RZ, UR8 ;  /* 0x00000008ff007e24 */ /* 0x000fe2000f8e00ff */
[----:B------:R-:W-:Y:S01]  /*0100*/  UMOV UR4, 0x400 ;  /* 0x0000040000047882 */ /* 0x000fe20000000000 */
[----:B------:R-:W-:-:S03]  /*0110*/  ISETP.NE.AND P0, PT, R6, RZ, PT ;  /* 0x000000ff0600720c */ /* 0x000fc60003f05270 */
[----:B------:R-:W-:Y:S01]  /*0120*/  ISETP.GE.U32.AND P1, PT, R0, 0x2, PT ;  /* 0x000000020000780c */ /* 0x000fe20003f26070 */
[----:B0-----:R-:W-:-:S06]  /*0130*/  ULEA UR4, UR5, UR4, 0x18 ;  /* 0x0000000405047291 */ /* 0x001fcc000f8ec0ff */
[----:B------:R-:W-:-:S05]  /*0140*/  LEA R5, R6, UR4, 0x2 ;  /* 0x0000000406057c11 */ /* 0x000fca000f8e10ff */
[----:B--2---:R0:W-:Y:S01]  /*0150*/  STS [R5], R4 ;  /* 0x0000000405007388 */ /* 0x0041e20000000800 */
[----:B------:R-:W-:Y:S06]  /*0160*/  BAR.SYNC.DEFER_BLOCKING 0x0 ;  /* 0x0000000000007b1d */ /* 0x000fec0000010000 */
[----:B------:R-:W-:Y:S05]  /*0170*/  @!P1 BRA `(.L_x_0) ;  /* 0x00000000002c9947 */ /* 0x000fea0003800000 */
.L_x_1:
[----:B------:R-:W-:-:S04]  /*0180*/  SHF.R.U32.HI R8, RZ, 0x1, R0 ;  /* 0x00000001ff087819 */ /* 0x000fc80000011600 */
[----:B------:R-:W-:-:S13]  /*0190*/  ISETP.GE.U32.AND P1, PT, R6, R8, PT ;  /* 0x000000080600720c */ /* 0x000fda0003f26070 */
[----:B------:R-:W-:Y:S01]  /*01a0*/  @!P1 IMAD R2, R8, 0x4, R5 ;  /* 0x0000000408029824 */ /* 0x000fe200078e0205 */
[----:B------:R-:W-:Y:S05]  /*01b0*/  @!P1 LDS R3, [R5] ;  /* 0x0000000005039984 */ /* 0x000fea0000000800 */
[----:B------:R-:W0:Y:S02]  /*01c0*/  @!P1 LDS R2, [R2] ;  /* 0x0000000002029984 */ /* 0x000e240000000800 */
[----:B0-----:R-:W-:-:S05]  /*01d0*/  @!P1 FADD R4, R2, R3 ;  /* 0x0000000302049221 */ /* 0x001fca0000000000 */
[----:B------:R1:W-:Y:S01]  /*01e0*/  @!P1 STS [R5], R4 ;  /* 0x0000000405009388 */ /* 0x0003e20000000800 */
[----:B------:R-:W-:Y:S01]  /*01f0*/  BAR.SYNC.DEFER_BLOCKING 0x0 ;  /* 0x0000000000007b1d */ /* 0x000fe20000010000 */
[----:B------:R-:W-:Y:S01]  /*0200*/  ISETP.GT.U32.AND P1, PT, R0, 0x3, PT ;  /* 0x000000030000780c */ /* 0x000fe20003f24070 */
[----:B------:R-:W-:-:S12]  /*0210*/  IMAD.MOV.U32 R0, RZ, RZ, R8 ;  /* 0x000000ffff007224 */ /* 0x000fd800078e0008 */
[----:B-1----:R-:W-:Y:S05]  /*0220*/  @P1 BRA `(.L_x_1) ;  /* 0xfffffffc00d41947 */ /* 0x002fea000383ffff */
.L_x_0:
[----:B------:R-:W-:Y:S05]  /*0230*/  @P0 EXIT ;  /* 0x000000000000094d */ /* 0x000fea0003800000 */
[----:B------:R-:W1:Y:S01]  /*0240*/  S2UR UR5, SR_CgaCtaId ;  /* 0x00000000000579c3 */ /* 0x000e620000008800 */
[----:B------:R-:W-:-:S07]  /*0250*/  UMOV UR4, 0x400 ;  /* 0x0000040000047882 */ /* 0x000fce0000000000 */
[----:B------:R-:W2:Y:S01]  /*0260*/  LDC.64 R2, c[0x0][0x388] ;  /* 0x0000e200ff027b82 */ /* 0x000ea20000000a00 */
[----:B-1----:R-:W-:Y:S01]  /*0270*/  ULEA UR4, UR5, UR4, 0x18 ;  /* 0x0000000405047291 */ /* 0x002fe2000f8ec0ff */
[----:B--2---:R-:W-:-:S08]  /*0280*/  IMAD.WIDE.U32 R2, R7, 0x4, R2 ;  /* 0x0000000407027825 */ /* 0x004fd000078e0002 */
[----:B0-----:R-:W0:Y:S04]  /*0290*/  LDS R5, [UR4] ;  /* 0x00000004ff057984 */ /* 0x001e280008000800 */
[----:B0-----:R-:W-:Y:S01]  /*02a0*/  STG.E desc[UR6][R2.64], R5 ;  /* 0x0000000502007986 */ /* 0x001fe2000c101906 */
[----:B------:R-:W-:Y:S05]  /*02b0*/  EXIT ;  /* 0x000000000000794d */ /* 0x000fea0003800000 */
.L_x_2:
[----:B------:R-:W-:-:S00]  /*02c0*/  BRA `(.L_x_2) ;  /* 0xfffffffc00fc7947 */ /* 0x000fc0000383ffff */
[----:B------:R-:W-:-:S00]  /*02d0*/  NOP ;  /* 0x0000000000007918 */ /* 0x000fc00000000000 */
        /* <DEDUP_REMOVED lines=10> */
.L_x_3:


//--------------------- .nv.shared._Z10reduce_sumPfS_m --------------------------
	.section	.nv.shared._Z10reduce_sumPfS_m,"aw",@nobits
	.sectionflags	@""
	.align	16
	.zero		1024


//--------------------- .nv.shared.reserved.0     --------------------------
	.section	.nv.shared.reserved.0,"aw",@nobits
	.weak		__nv_reservedSMEM_offset_0_alias
	.size		__nv_reservedSMEM_offset_0_alias, 0, 64
	.other		__nv_reservedSMEM_offset_0_alias,@"STO_CUDA_RESERVED_SHARED STV_DEFAULT"
__nv_reservedSMEM_offset_0_alias:
	.zero		0
	.zero		64


//--------------------- .nv.constant0._Z10reduce_sumPfS_m --------------------------
	.section	.nv.constant0._Z10reduce_sumPfS_m,"a",@progbits
	.sectionflags	@""
	.align	4
.nv.constant0._Z10reduce_sumPfS_m:
	.zero		920


//--------------------- SYMBOLS --------------------------

	.type		.nv.reservedSmem.offset0,@object
	.size		.nv.reservedSmem.offset0,0x4
	.type		.nv.reservedSmem.cap,@object
	.size		.nv.reservedSmem.cap,0x4
